//
// Generated by NVIDIA NVVM Compiler
//
// Compiler Build ID: CL-36424714
// Cuda compilation tools, release 13.0, V13.0.88
// Based on NVVM 20.0.0
//

.version 9.0
.target sm_100
.address_size 64

	// .globl	_Z49computeInternalForceContributionPerElement_MR_4QPPKdS0_PKiPfPKf

.visible .entry _Z49computeInternalForceContributionPerElement_MR_4QPPKdS0_PKiPfPKf(
	.param .u64 .ptr .align 1 _Z49computeInternalForceContributionPerElement_MR_4QPPKdS0_PKiPfPKf_param_0,
	.param .u64 .ptr .align 1 _Z49computeInternalForceContributionPerElement_MR_4QPPKdS0_PKiPfPKf_param_1,
	.param .u64 .ptr .align 1 _Z49computeInternalForceContributionPerElement_MR_4QPPKdS0_PKiPfPKf_param_2,
	.param .u64 .ptr .align 1 _Z49computeInternalForceContributionPerElement_MR_4QPPKdS0_PKiPfPKf_param_3,
	.param .u64 .ptr .align 1 _Z49computeInternalForceContributionPerElement_MR_4QPPKdS0_PKiPfPKf_param_4
)
{
	.local .align 16 .b8 	__local_depot0[256];
	.reg .b64 	%SP;
	.reg .b64 	%SPL;
	.reg .pred 	%p<5>;
	.reg .b32 	%r<31>;
	.reg .b32 	%f<2>;
	.reg .b64 	%rd<20>;
	.reg .b64 	%fd<2>;

	mov.u64 	%SPL, __local_depot0;
	ld.param.u64 	%rd1, [_Z49computeInternalForceContributionPerElement_MR_4QPPKdS0_PKiPfPKf_param_0];
	ld.param.u64 	%rd2, [_Z49computeInternalForceContributionPerElement_MR_4QPPKdS0_PKiPfPKf_param_2];
	add.u64 	%rd4, %SPL, 0;
	add.u64 	%rd6, %SPL, 128;
	mov.b32 	%r2, 3;
	mov.b32 	%r3, 0;
	st.local.v4.u32 	[%rd4], {%r3, %r3, %r3, %r2};
	mov.b32 	%r4, 2;
	mov.b32 	%r5, 1;
	st.local.v4.u32 	[%rd6], {%r3, %r5, %r4, %r3};
	mov.u32 	%r6, %tid.x;
	mov.u32 	%r7, %tid.y;
	mov.u32 	%r8, %tid.z;
	mov.u32 	%r9, %ntid.x;
	mov.u32 	%r10, %ntid.y;
	mad.lo.s32 	%r11, %r8, %r10, %r7;
	mad.lo.s32 	%r12, %r11, %r9, %r6;
	// begin inline asm
	mov.u32 %r1, %laneid;
	// end inline asm
	mov.u32 	%r13, %ctaid.x;
	shl.b32 	%r14, %r13, 4;
	shr.u32 	%r15, %r12, 2;
	and.b32  	%r16, %r15, 65535;
	add.s32 	%r17, %r14, %r16;
	cvta.to.global.u64 	%rd7, %rd2;
	cvta.to.global.u64 	%rd8, %rd1;
	mul.lo.s32 	%r18, %r17, 10;
	cvt.s64.s32 	%rd9, %r18;
	shl.b32 	%r19, %r12, 2;
	cvt.u64.u32 	%rd10, %r19;
	and.b64  	%rd11, %rd10, 12;
	add.s64 	%rd12, %rd4, %rd11;
	ld.local.s32 	%rd13, [%rd12];
	add.s64 	%rd14, %rd13, %rd9;
	shl.b64 	%rd15, %rd14, 2;
	add.s64 	%rd16, %rd7, %rd15;
	ld.global.nc.u32 	%r20, [%rd16];
	add.s64 	%rd17, %rd6, %rd11;
	ld.local.u32 	%r21, [%rd17];
	mad.lo.s32 	%r22, %r20, 3, %r21;
	mul.wide.s32 	%rd18, %r22, 8;
	add.s64 	%rd19, %rd8, %rd18;
	ld.global.nc.f64 	%fd1, [%rd19];
	cvt.rn.f32.f64 	%f1, %fd1;
	and.b32  	%r23, %r1, -4;
	mov.b32 	%r24, 15;
	shl.b32 	%r25, %r24, %r23;
	mov.b32 	%r26, %f1;
	shfl.sync.idx.b32	%r27|%p1, %r26, 0, 7199, %r25;
	shfl.sync.idx.b32	%r28|%p2, %r26, 1, 7199, %r25;
	shfl.sync.idx.b32	%r29|%p3, %r26, 2, 7199, %r25;
	shfl.sync.idx.b32	%r30|%p4, %r26, 3, 7199, %r25;
	ret;

}


// ===== COMPILED SASS (sm_100) =====

	.target	sm_100

	.elftype	@"ET_EXEC"


//--------------------- .note.nv.tkinfo           --------------------------
	.section	.note.nv.tkinfo,"",@"SHT_NOTE"
	.sectionflags	@"SHF_NOTE_NV_TKINFO"
	.tkinfo
        /*0018*/ 	.word	0x00000002
        /*0030*/ 	.string	""
        /*0030*/ 	.string	"ptxas"
        /*0030*/ 	.string	"Cuda compilation tools, release 13.0, V13.0.88"
        /*0030*/ 	.string	"Build cuda_13.0.r13.0/compiler.36424714_0"
        /*0030*/ 	.string	"-arch sm_100 -m 64 "



//--------------------- .note.nv.cuinfo           --------------------------
	.section	.note.nv.cuinfo,"",@"SHT_NOTE"
	.sectionflags	@"SHF_NOTE_NV_CUINFO"
        /*0018*/ 	.short	0x0002
        /*001a*/ 	.short	0x0064
        /*001c*/ 	.short	0x0082
	.zero		2


//--------------------- .nv.info                  --------------------------
	.section	.nv.info,"",@"SHT_CUDA_INFO"
	.align	4


	//----- nvinfo : EIATTR_REGCOUNT
	.align		4
        /*0000*/ 	.byte	0x04, 0x2f
        /*0002*/ 	.short	(.L_1 - .L_0)
	.align		4
.L_0:
        /*0004*/ 	.word	index@(_Z49computeInternalForceContributionPerElement_MR_4QPPKdS0_PKiPfPKf)
        /*0008*/ 	.word	0x00000013


	//----- nvinfo : EIATTR_FRAME_SIZE
	.align		4
.L_1:
        /*000c*/ 	.byte	0x04, 0x11
        /*000e*/ 	.short	(.L_3 - .L_2)
	.align		4
.L_2:
        /*0010*/ 	.word	index@(_Z49computeInternalForceContributionPerElement_MR_4QPPKdS0_PKiPfPKf)
        /*0014*/ 	.word	0x00000100


	//----- nvinfo : EIATTR_MIN_STACK_SIZE
	.align		4
.L_3:
        /*0018*/ 	.byte	0x04, 0x12
        /*001a*/ 	.short	(.L_5 - .L_4)
	.align		4
.L_4:
        /*001c*/ 	.word	index@(_Z49computeInternalForceContributionPerElement_MR_4QPPKdS0_PKiPfPKf)
        /*0020*/ 	.word	0x00000100
.L_5:


//--------------------- .nv.compat                --------------------------
	.section	.nv.compat,"",@"SHT_CUDA_COMPAT_INFO"
	.align	4
        /*0000*/ 	.byte	0x02, 0x09, 0x00, 0x00, 0x02, 0x02, 0x01, 0x00, 0x02, 0x05, 0x05, 0x00, 0x03, 0x07, 0x01, 0x01
        /*0010*/ 	.byte	0x02, 0x03, 0x00, 0x00, 0x02, 0x06, 0x01, 0x00, 0x04, 0x0b, 0x08, 0x00, 0x09, 0x00, 0x00, 0x00
        /*0020*/ 	.byte	0x00, 0x00, 0x00, 0x00


//--------------------- .nv.info._Z49computeInternalForceContributionPerElement_MR_4QPPKdS0_PKiPfPKf --------------------------
	.section	.nv.info._Z49computeInternalForceContributionPerElement_MR_4QPPKdS0_PKiPfPKf,"",@"SHT_CUDA_INFO"
	.sectionflags	@""
	.align	4


	//----- nvinfo : EIATTR_CUDA_API_VERSION
	.align		4
        /*0000*/ 	.byte	0x04, 0x37
        /*0002*/ 	.short	(.L_7 - .L_6)
.L_6:
        /*0004*/ 	.word	0x00000082


	//----- nvinfo : EIATTR_KPARAM_INFO
	.align		4
.L_7:
        /*0008*/ 	.byte	0x04, 0x17
        /*000a*/ 	.short	(.L_9 - .L_8)
.L_8:
        /*000c*/ 	.word	0x00000000
        /*0010*/ 	.short	0x0004
        /*0012*/ 	.short	0x0020
        /*0014*/ 	.byte	0x00, 0xf5, 0x21, 0x00


	//----- nvinfo : EIATTR_KPARAM_INFO
	.align		4
.L_9:
        /*0018*/ 	.byte	0x04, 0x17
        /*001a*/ 	.short	(.L_11 - .L_10)
.L_10:
        /*001c*/ 	.word	0x00000000
        /*0020*/ 	.short	0x0003
        /*0022*/ 	.short	0x0018
        /*0024*/ 	.byte	0x00, 0xf5, 0x21, 0x00


	//----- nvinfo : EIATTR_KPARAM_INFO
	.align		4
.L_11:
        /*0028*/ 	.byte	0x04, 0x17
        /*002a*/ 	.short	(.L_13 - .L_12)
.L_12:
        /*002c*/ 	.word	0x00000000
        /*0030*/ 	.short	0x0002
        /*0032*/ 	.short	0x0010
        /*0034*/ 	.byte	0x00, 0xf5, 0x21, 0x00


	//----- nvinfo : EIATTR_KPARAM_INFO
	.align		4
.L_13:
        /*0038*/ 	.byte	0x04, 0x17
        /*003a*/ 	.short	(.L_15 - .L_14)
.L_14:
        /*003c*/ 	.word	0x00000000
        /*0040*/ 	.short	0x0001
        /*0042*/ 	.short	0x0008
        /*0044*/ 	.byte	0x00, 0xf5, 0x21, 0x00


	//----- nvinfo : EIATTR_KPARAM_INFO
	.align		4
.L_15:
        /*0048*/ 	.byte	0x04, 0x17
        /*004a*/ 	.short	(.L_17 - .L_16)
.L_16:
        /*004c*/ 	.word	0x00000000
        /*0050*/ 	.short	0x0000
        /*0052*/ 	.short	0x0000
        /*0054*/ 	.byte	0x00, 0xf5, 0x21, 0x00


	//----- nvinfo : EIATTR_SPARSE_MMA_MASK
	.align		4
.L_17:
        /*0058*/ 	.byte	0x03, 0x50
        /*005a*/ 	.short	0x0000


	//----- nvinfo : EIATTR_MAXREG_COUNT
	.align		4
        /*005c*/ 	.byte	0x03, 0x1b
        /*005e*/ 	.short	0x00ff


	//----- nvinfo : EIATTR_MERCURY_ISA_VERSION
	.align		4
        /*0060*/ 	.byte	0x03, 0x5f
        /*0062*/ 	.short	0x0101


	//----- nvinfo : EIATTR_INT_WARP_WIDE_INSTR_OFFSETS
	.align		4
        /*0064*/ 	.byte	0x04, 0x31
        /*0066*/ 	.short	(.L_19 - .L_18)


	//   ....[0]....
.L_18:
        /*0068*/ 	.word	0x000002c0


	//   ....[1]....
        /*006c*/ 	.word	0x000002d0


	//   ....[2]....
        /*0070*/ 	.word	0x000002e0


	//   ....[3]....
        /*0074*/ 	.word	0x00000320


	//   ....[4]....
        /*0078*/ 	.word	0x00000330


	//   ....[5]....
        /*007c*/ 	.word	0x00000340


	//   ....[6]....
        /*0080*/ 	.word	0x00000370


	//   ....[7]....
        /*0084*/ 	.word	0x00000380


	//   ....[8]....
        /*0088*/ 	.word	0x00000390


	//   ....[9]....
        /*008c*/ 	.word	0x000003c0


	//   ....[10]....
        /*0090*/ 	.word	0x000003d0


	//   ....[11]....
        /*0094*/ 	.word	0x000003e0


	//----- nvinfo : EIATTR_COOP_GROUP_MASK_REGIDS
	.align		4
.L_19:
        /*0098*/ 	.byte	0x04, 0x29
        /*009a*/ 	.short	(.L_21 - .L_20)


	//   ....[0]....
.L_20:
        /*009c*/ 	.word	0x05000006


	//   ....[1]....
        /*00a0*/ 	.word	0x05000006


	//   ....[2]....
        /*00a4*/ 	.word	0x05000006


	//   ....[3]....
        /*00a8*/ 	.word	0x05000006


	//----- nvinfo : EIATTR_COOP_GROUP_INSTR_OFFSETS
	.align		4
.L_21:
        /*00ac*/ 	.byte	0x04, 0x28
        /*00ae*/ 	.short	(.L_23 - .L_22)


	//   ....[0]....
.L_22:
        /*00b0*/ 	.word	0x00000450


	//   ....[1]....
        /*00b4*/ 	.word	0x000004e0


	//   ....[2]....
        /*00b8*/ 	.word	0x00000560


	//   ....[3]....
        /*00bc*/ 	.word	0x000005e0


	//----- nvinfo : EIATTR_VRC_CTA_INIT_COUNT
	.align		4
.L_23:
        /*00c0*/ 	.byte	0x02, 0x4a
	.zero		1
	.zero		1


	//----- nvinfo : EIATTR_EXIT_INSTR_OFFSETS
	.align		4
        /*00c4*/ 	.byte	0x04, 0x1c
        /*00c6*/ 	.short	(.L_25 - .L_24)


	//   ....[0]....
.L_24:
        /*00c8*/ 	.word	0x00000480


	//   ....[1]....
        /*00cc*/ 	.word	0x00000490


	//----- nvinfo : EIATTR_CRS_STACK_SIZE
	.align		4
.L_25:
        /*00d0*/ 	.byte	0x04, 0x1e
        /*00d2*/ 	.short	(.L_27 - .L_26)
.L_26:
        /*00d4*/ 	.word	0x00000000


	//----- nvinfo : EIATTR_CBANK_PARAM_SIZE
	.align		4
.L_27:
        /*00d8*/ 	.byte	0x03, 0x19
        /*00da*/ 	.short	0x0028


	//----- nvinfo : EIATTR_PARAM_CBANK
	.align		4
        /*00dc*/ 	.byte	0x04, 0x0a
        /*00de*/ 	.short	(.L_29 - .L_28)
	.align		4
.L_28:
        /*00e0*/ 	.word	index@(.nv.constant0._Z49computeInternalForceContributionPerElement_MR_4QPPKdS0_PKiPfPKf)
        /*00e4*/ 	.short	0x0380
        /*00e6*/ 	.short	0x0028


	//----- nvinfo : EIATTR_SW_WAR
	.align		4
.L_29:
        /*00e8*/ 	.byte	0x04, 0x36
        /*00ea*/ 	.short	(.L_31 - .L_30)
.L_30:
        /*00ec*/ 	.word	0x00000008
.L_31:


//--------------------- .nv.callgraph             --------------------------
	.section	.nv.callgraph,"",@"SHT_CUDA_CALLGRAPH"
	.align	4
	.sectionentsize	8
	.align		4
        /*0000*/ 	.word	0x00000000
	.align		4
        /*0004*/ 	.word	0xffffffff
	.align		4
        /*0008*/ 	.word	0x00000000
	.align		4
        /*000c*/ 	.word	0xfffffffe
	.align		4
        /*0010*/ 	.word	0x00000000
	.align		4
        /*0014*/ 	.word	0xfffffffd
	.align		4
        /*0018*/ 	.word	0x00000000
	.align		4
        /*001c*/ 	.word	0xfffffffc


//--------------------- .text._Z49computeInternalForceContributionPerElement_MR_4QPPKdS0_PKiPfPKf --------------------------
	.section	.text._Z49computeInternalForceContributionPerElement_MR_4QPPKdS0_PKiPfPKf,"ax",@progbits
	.align	128
        .global         _Z49computeInternalForceContributionPerElement_MR_4QPPKdS0_PKiPfPKf
        .type           _Z49computeInternalForceContributionPerElement_MR_4QPPKdS0_PKiPfPKf,@function
        .size           _Z49computeInternalForceContributionPerElement_MR_4QPPKdS0_PKiPfPKf,(.L_x_16 - _Z49computeInternalForceContributionPerElement_MR_4QPPKdS0_PKiPfPKf)
        .other          _Z49computeInternalForceContributionPerElement_MR_4QPPKdS0_PKiPfPKf,@"STO_CUDA_ENTRY STV_DEFAULT"
_Z49computeInternalForceContributionPerElement_MR_4QPPKdS0_PKiPfPKf:
.text._Z49computeInternalForceContributionPerElement_MR_4QPPKdS0_PKiPfPKf:
[----:B------:R-:W0:Y:S01]  /*0000*/  LDC R1, c[0x0][0x37c] ;  /* 0x0000df00ff017b82 */ /* 0x000e220000000800 */
[----:B------:R-:W1:Y:S01]  /*0010*/  S2R R0, SR_TID.Y ;  /* 0x0000000000007919 */ /* 0x000e620000002200 */
[----:B------:R-:W2:Y:S01]  /*0020*/  LDCU UR4, c[0x0][0x360] ;  /* 0x00006c00ff0477ac */ /* 0x000ea20008000800 */
[----:B0-----:R-:W-:Y:S02]  /*0030*/  VIADD R1, R1, 0xffffff00 ;  /* 0xffffff0001017836 */ /* 0x001fe40000000000 */
[----:B------:R-:W-:Y:S01]  /*0040*/  HFMA2 R10, -RZ, RZ, 0, 0 ;  /* 0x00000000ff0a7431 */ /* 0x000fe200000001ff */
[----:B------:R-:W1:Y:S01]  /*0050*/  S2R R5, SR_TID.Z ;  /* 0x0000000000057919 */ /* 0x000e620000002300 */
[----:B------:R-:W1:Y:S01]  /*0060*/  LDCU UR5, c[0x0][0x364] ;  /* 0x00006c80ff0577ac */ /* 0x000e620008000800 */
[----:B------:R-:W-:Y:S01]  /*0070*/  IMAD.MOV.U32 R11, RZ, RZ, 0x3 ;  /* 0x00000003ff0b7424 */ /* 0x000fe200078e00ff */
[----:B------:R-:W-:Y:S01]  /*0080*/  CS2R R8, SRZ ;  /* 0x0000000000087805 */ /* 0x000fe2000001ff00 */
[----:B------:R-:W2:Y:S01]  /*0090*/  S2R R3, SR_TID.X ;  /* 0x0000000000037919 */ /* 0x000ea20000002100 */
[----:B------:R-:W-:Y:S01]  /*00a0*/  IMAD.MOV.U32 R13, RZ, RZ, 0x1 ;  /* 0x00000001ff0d7424 */ /* 0x000fe200078e00ff */
[----:B------:R-:W-:Y:S01]  /*00b0*/  MOV R12, RZ ;  /* 0x000000ff000c7202 */ /* 0x000fe20000000f00 */
[----:B------:R-:W-:Y:S01]  /*00c0*/  IMAD.MOV.U32 R14, RZ, RZ, 0x2 ;  /* 0x00000002ff0e7424 */ /* 0x000fe200078e00ff */
[----:B------:R0:W-:Y:S01]  /*00d0*/  STL.128 [R1], R8 ;  /* 0x0000000801007387 */ /* 0x0001e20000100c00 */
[----:B------:R-:W-:Y:S01]  /*00e0*/  IMAD.MOV.U32 R15, RZ, RZ, RZ ;  /* 0x000000ffff0f7224 */ /* 0x000fe200078e00ff */
[----:B------:R-:W3:Y:S04]  /*00f0*/  LDCU.64 UR6, c[0x0][0x390] ;  /* 0x00007200ff0677ac */ /* 0x000ee80008000a00 */
[----:B------:R0:W-:Y:S01]  /*0100*/  STL.128 [R1+0x80], R12 ;  /* 0x0000800c01007387 */ /* 0x0001e20000100c00 */
[----:B-1----:R-:W-:-:S04]  /*0110*/  IMAD R0, R5, UR5, R0 ;  /* 0x0000000505007c24 */ /* 0x002fc8000f8e0200 */
[----:B--2---:R-:W-:-:S04]  /*0120*/  IMAD R2, R0, UR4, R3 ;  /* 0x0000000400027c24 */ /* 0x004fc8000f8e0203 */
[----:B------:R-:W-:-:S05]  /*0130*/  IMAD.SHL.U32 R0, R2, 0x4, RZ ;  /* 0x0000000402007824 */ /* 0x000fca00078e00ff */
[----:B------:R-:W-:-:S05]  /*0140*/  LOP3.LUT R0, R0, 0xc, RZ, 0xc0, !PT ;  /* 0x0000000c00007812 */ /* 0x000fca00078ec0ff */
[----:B------:R-:W-:-:S05]  /*0150*/  IMAD.IADD R16, R1, 0x1, R0 ;  /* 0x0000000101107824 */ /* 0x000fca00078e0200 */
[----:B------:R-:W2:Y:S01]  /*0160*/  LDL R3, [R16] ;  /* 0x0000000010037983 */ /* 0x000ea20000100800 */
[----:B------:R-:W-:Y:S01]  /*0170*/  SHF.R.U32.HI R0, RZ, 0x2, R2 ;  /* 0x00000002ff007819 */ /* 0x000fe20000011602 */
[----:B------:R-:W1:Y:S01]  /*0180*/  LDCU.64 UR4, c[0x0][0x358] ;  /* 0x00006b00ff0477ac */ /* 0x000e620008000a00 */
[----:B------:R-:W4:Y:S02]  /*0190*/  S2R R5, SR_CTAID.X ;  /* 0x0000000000057919 */ /* 0x000f240000002500 */
[----:B------:R-:W-:Y:S01]  /*01a0*/  LOP3.LUT R0, R0, 0xffff, RZ, 0xc0, !PT ;  /* 0x0000ffff00007812 */ /* 0x000fe200078ec0ff */
[----:B------:R-:W5:Y:S03]  /*01b0*/  LDL R7, [R16+0x80] ;  /* 0x0000800010077983 */ /* 0x000f660000100800 */
[----:B----4-:R-:W-:-:S05]  /*01c0*/  LEA R0, R5, R0, 0x4 ;  /* 0x0000000005007211 */ /* 0x010fca00078e20ff */
[----:B------:R-:W-:Y:S01]  /*01d0*/  IMAD R0, R0, 0xa, RZ ;  /* 0x0000000a00007824 */ /* 0x000fe200078e02ff */
[----:B--2---:R-:W-:-:S04]  /*01e0*/  SHF.R.S32.HI R5, RZ, 0x1f, R3 ;  /* 0x0000001fff057819 */ /* 0x004fc80000011403 */
[----:B------:R-:W-:-:S04]  /*01f0*/  IADD3 R3, P0, PT, R0, R3, RZ ;  /* 0x0000000300037210 */ /* 0x000fc80007f1e0ff */
[----:B------:R-:W-:Y:S02]  /*0200*/  LEA.HI.X.SX32 R0, R0, R5, 0x1, P0 ;  /* 0x0000000500007211 */ /* 0x000fe400000f0eff */
[----:B---3--:R-:W-:-:S04]  /*0210*/  LEA R4, P0, R3, UR6, 0x2 ;  /* 0x0000000603047c11 */ /* 0x008fc8000f8010ff */
[----:B------:R-:W-:Y:S02]  /*0220*/  LEA.HI.X R5, R3, UR7, R0, 0x2, P0 ;  /* 0x0000000703057c11 */ /* 0x000fe400080f1400 */
[----:B------:R-:W2:Y:S03]  /*0230*/  LDC.64 R2, c[0x0][0x380] ;  /* 0x0000e000ff027b82 */ /* 0x000ea60000000a00 */
[----:B-1----:R-:W5:Y:S01]  /*0240*/  LDG.E.CONSTANT R4, desc[UR4][R4.64] ;  /* 0x0000000404047981 */ /* 0x002f62000c1e9900 */
[----:B------:R-:W1:Y:S01]  /*0250*/  S2R R0, SR_LANEID ;  /* 0x0000000000007919 */ /* 0x000e620000000000 */
[----:B-----5:R-:W-:-:S04]  /*0260*/  IMAD R7, R4, 0x3, R7 ;  /* 0x0000000304077824 */ /* 0x020fc800078e0207 */
[----:B--2---:R-:W-:-:S06]  /*0270*/  IMAD.WIDE R2, R7, 0x8, R2 ;  /* 0x0000000807027825 */ /* 0x004fcc00078e0202 */
[----:B------:R-:W2:Y:S01]  /*0280*/  LDG.E.64.CONSTANT R2, desc[UR4][R2.64] ;  /* 0x0000000402027981 */ /* 0x000ea2000c1e9b00 */
[----:B------:R-:W-:Y:S01]  /*0290*/  IMAD.MOV.U32 R7, RZ, RZ, 0xf ;  /* 0x0000000fff077424 */ /* 0x000fe200078e00ff */
[----:B-1----:R-:W-:-:S04]  /*02a0*/  LOP3.LUT R0, R0, 0xfffffffc, RZ, 0xc0, !PT ;  /* 0xfffffffc00007812 */ /* 0x002fc800078ec0ff */
[----:B------:R-:W-:-:S04]  /*02b0*/  SHF.L.U32 R6, R7, R0, RZ ;  /* 0x0000000007067219 */ /* 0x000fc800000006ff */
[----:B------:R-:W1:Y:S08]  /*02c0*/  MATCH.ANY R7, R6 ;  /* 0x00000000060773a1 */ /* 0x000e7000000e8000 */
[----:B------:R-:W3:Y:S01]  /*02d0*/  REDUX.OR UR4, R6 ;  /* 0x00000000060473c4 */ /* 0x000ee20000004000 */
[----:B------:R-:W-:Y:S02]  /*02e0*/  VOTEU.ANY UR5, UPT, PT ;  /* 0x0000000000057886 */ /* 0x000fe400038e0100 */
[----:B-1----:R-:W-:Y:S01]  /*02f0*/  LOP3.LUT P0, RZ, R6, UR5, R7, 0x40, !PT ;  /* 0x0000000506ff7c12 */ /* 0x002fe2000f804007 */
[----:B--2---:R0:W1:-:S12]  /*0300*/  F2F.F32.F64 R0, R2 ;  /* 0x0000000200007310 */ /* 0x0040580000301000 */
[----:B---3--:R-:W-:Y:S05]  /*0310*/  @!P0 BRA.DIV UR4, `(.L_x_0) ;  /* 0x0000000204608947 */ /* 0x008fea000b800000 */
.L_x_8:
[----:B0-----:R-:W0:Y:S08]  /*0320*/  MATCH.ANY R3, R6 ;  /* 0x00000000060373a1 */ /* 0x001e3000000e8000 */
[----:B------:R-:W2:Y:S01]  /*0330*/  REDUX.OR UR4, R6 ;  /* 0x00000000060473c4 */ /* 0x000ea20000004000 */
[----:B------:R-:W-:Y:S02]  /*0340*/  VOTEU.ANY UR5, UPT, PT ;  /* 0x0000000000057886 */ /* 0x000fe400038e0100 */
[----:B0-----:R-:W-:-:S13]  /*0350*/  LOP3.LUT P0, RZ, R6, UR5, R3, 0x40, !PT ;  /* 0x0000000506ff7c12 */ /* 0x001fda000f804003 */
[----:B--2---:R-:W-:Y:S05]  /*0360*/  @!P0 BRA.DIV UR4, `(.L_x_1) ;  /* 0x00000002046c8947 */ /* 0x004fea000b800000 */
.L_x_11:
[----:B------:R-:W0:Y:S08]  /*0370*/  MATCH.ANY R3, R6 ;  /* 0x00000000060373a1 */ /* 0x000e3000000e8000 */
[----:B------:R-:W2:Y:S01]  /*0380*/  REDUX.OR UR4, R6 ;  /* 0x00000000060473c4 */ /* 0x000ea20000004000 */
[----:B------:R-:W-:Y:S02]  /*0390*/  VOTEU.ANY UR5, UPT, PT ;  /* 0x0000000000057886 */ /* 0x000fe400038e0100 */
[----:B0-----:R-:W-:-:S13]  /*03a0*/  LOP3.LUT P0, RZ, R6, UR5, R3, 0x40, !PT ;  /* 0x0000000506ff7c12 */ /* 0x001fda000f804003 */
[----:B--2---:R-:W-:Y:S05]  /*03b0*/  @!P0 BRA.DIV UR4, `(.L_x_2) ;  /* 0x0000000204788947 */ /* 0x004fea000b800000 */
.L_x_14:
[----:B------:R-:W0:Y:S08]  /*03c0*/  MATCH.ANY R3, R6 ;  /* 0x00000000060373a1 */ /* 0x000e3000000e8000 */
[----:B------:R-:W2:Y:S01]  /*03d0*/  REDUX.OR UR4, R6 ;  /* 0x00000000060473c4 */ /* 0x000ea20000004000 */
[----:B------:R-:W-:Y:S02]  /*03e0*/  VOTEU.ANY UR5, UPT, PT ;  /* 0x0000000000057886 */ /* 0x000fe400038e0100 */
[----:B0-----:R-:W-:-:S13]  /*03f0*/  LOP3.LUT P0, RZ, R6, UR5, R3, 0x40, !PT ;  /* 0x0000000506ff7c12 */ /* 0x001fda000f804003 */
[----:B--2---:R-:W-:Y:S05]  /*0400*/  @!P0 BRA.CONV UR4, `(.L_x_3) ;  /* 0x0000000304208947 */ /* 0x004fea000b800000 */
[----:B------:R-:W-:Y:S01]  /*0410*/  HFMA2 R5, -RZ, RZ, 0, 0.004024505615234375 ;  /* 0x00001c1fff057431 */ /* 0x000fe200000001ff */
[----:B------:R-:W-:Y:S01]  /*0420*/  BSSY B0, `(.L_x_4) ;  /* 0x0000005000007945 */ /* 0x000fe20003800000 */
[----:B------:R-:W-:-:S07]  /*0430*/  IMAD.MOV.U32 R3, RZ, RZ, 0x3 ;  /* 0x00000003ff037424 */ /* 0x000fce00078e00ff */
[----:B-1----:R-:W-:Y:S05]  /*0440*/  WARPSYNC.COLLECTIVE R6, `(.L_x_5) ;  /* 0x0000000006087348 */ /* 0x002fea0003c00000 */
[----:B-1----:R0:W1:Y:S02]  /*0450*/  SHFL.IDX P0, R2, R0, R3, R5 ;  /* 0x0000000300027389 */ /* 0x0020640000000005 */
[----:B01----:R-:W-:Y:S05]  /*0460*/  ENDCOLLECTIVE ;  /* 0x000000000000791b */ /* 0x003fea0003800000 */
.L_x_5:
[----:B------:R-:W-:Y:S05]  /*0470*/  BSYNC B0 ;  /* 0x0000000000007941 */ /* 0x000fea0003800000 */
.L_x_4:
[----:B------:R-:W-:Y:S05]  /*0480*/  EXIT ;  /* 0x000000000000794d */ /* 0x000fea0003800000 */
.L_x_3:
[----:B------:R-:W-:Y:S05]  /*0490*/  EXIT ;  /* 0x000000000000794d */ /* 0x000fea0003800000 */
.L_x_0:
[----:B------:R-:W-:Y:S01]  /*04a0*/  BSSY B0, `(.L_x_6) ;  /* 0x0000006000007945 */ /* 0x000fe20003800000 */
[----:B0-----:R-:W-:Y:S02]  /*04b0*/  IMAD.MOV.U32 R3, RZ, RZ, RZ ;  /* 0x000000ffff037224 */ /* 0x001fe400078e00ff */
[----:B------:R-:W-:-:S07]  /*04c0*/  IMAD.MOV.U32 R5, RZ, RZ, 0x1c1f ;  /* 0x00001c1fff057424 */ /* 0x000fce00078e00ff */
[----:B-1----:R-:W-:Y:S05]  /*04d0*/  WARPSYNC.COLLECTIVE R6, `(.L_x_7) ;  /* 0x0000000006087348 */ /* 0x002fea0003c00000 */
[----:B-1----:R0:W1:Y:S02]  /*04e0*/  SHFL.IDX P0, R2, R0, R3, R5 ;  /* 0x0000000300027389 */ /* 0x0020640000000005 */
[----:B01----:R-:W-:Y:S05]  /*04f0*/  ENDCOLLECTIVE ;  /* 0x000000000000791b */ /* 0x003fea0003800000 */
.L_x_7:
[----:B------:R-:W-:Y:S05]  /*0500*/  BSYNC B0 ;  /* 0x0000000000007941 */ /* 0x000fea0003800000 */
.L_x_6:
[----:B------:R-:W-:Y:S05]  /*0510*/  BRA `(.L_x_8) ;  /* 0xfffffffc00807947 */ /* 0x000fea000383ffff */
.L_x_1:
[----:B------:R-:W-:Y:S01]  /*0520*/  BSSY B0, `(.L_x_9) ;  /* 0x0000006000007945 */ /* 0x000fe20003800000 */
[----:B------:R-:W-:Y:S01]  /*0530*/  MOV R3, 0x1 ;  /* 0x0000000100037802 */ /* 0x000fe20000000f00 */
[----:B------:R-:W-:-:S07]  /*0540*/  IMAD.MOV.U32 R5, RZ, RZ, 0x1c1f ;  /* 0x00001c1fff057424 */ /* 0x000fce00078e00ff */
[----:B-1----:R-:W-:Y:S05]  /*0550*/  WARPSYNC.COLLECTIVE R6, `(.L_x_10) ;  /* 0x0000000006087348 */ /* 0x002fea0003c00000 */
[----:B-1----:R0:W1:Y:S02]  /*0560*/  SHFL.IDX P0, R2, R0, R3, R5 ;  /* 0x0000000300027389 */ /* 0x0020640000000005 */
[----:B01----:R-:W-:Y:S05]  /*0570*/  ENDCOLLECTIVE ;  /* 0x000000000000791b */ /* 0x003fea0003800000 */
.L_x_10:
[----:B------:R-:W-:Y:S05]  /*0580*/  BSYNC B0 ;  /* 0x0000000000007941 */ /* 0x000fea0003800000 */
.L_x_9:
[----:B------:R-:W-:Y:S05]  /*0590*/  BRA `(.L_x_11) ;  /* 0xfffffffc00747947 */ /* 0x000fea000383ffff */
.L_x_2:
[----:B------:R-:W-:Y:S01]  /*05a0*/  HFMA2 R5, -RZ, RZ, 0, 0.004024505615234375 ;  /* 0x00001c1fff057431 */ /* 0x000fe200000001ff */
[----:B------:R-:W-:Y:S01]  /*05b0*/  BSSY B0, `(.L_x_12) ;  /* 0x0000005000007945 */ /* 0x000fe20003800000 */
[----:B------:R-:W-:-:S07]  /*05c0*/  IMAD.MOV.U32 R3, RZ, RZ, 0x2 ;  /* 0x00000002ff037424 */ /* 0x000fce00078e00ff */
[----:B-1----:R-:W-:Y:S05]  /*05d0*/  WARPSYNC.COLLECTIVE R6, `(.L_x_13) ;  /* 0x0000000006087348 */ /* 0x002fea0003c00000 */
[----:B-1----:R0:W1:Y:S02]  /*05e0*/  SHFL.IDX P0, R2, R0, R3, R5 ;  /* 0x0000000300027389 */ /* 0x0020640000000005 */
[----:B01----:R-:W-:Y:S05]  /*05f0*/  ENDCOLLECTIVE ;  /* 0x000000000000791b */ /* 0x003fea0003800000 */
.L_x_13:
[----:B------:R-:W-:Y:S05]  /*0600*/  BSYNC B0 ;  /* 0x0000000000007941 */ /* 0x000fea0003800000 */
.L_x_12:
[----:B------:R-:W-:Y:S05]  /*0610*/  BRA `(.L_x_14) ;  /* 0xfffffffc00687947 */ /* 0x000fea000383ffff */
.L_x_15:
[----:B------:R-:W-:-:S00]  /*0620*/  BRA `(.L_x_15) ;  /* 0xfffffffc00fc7947 */ /* 0x000fc0000383ffff */
[----:B------:R-:W-:-:S00]  /*0630*/  NOP ;  /* 0x0000000000007918 */ /* 0x000fc00000000000 */
        /* <DEDUP_REMOVED lines=12> */
.L_x_16:


//--------------------- .nv.shared.reserved.0     --------------------------
	.section	.nv.shared.reserved.0,"aw",@nobits
	.weak		__nv_reservedSMEM_offset_0_alias
	.size		__nv_reservedSMEM_offset_0_alias, 0, 64
	.other		__nv_reservedSMEM_offset_0_alias,@"STO_CUDA_RESERVED_SHARED STV_DEFAULT"
__nv_reservedSMEM_offset_0_alias:
	.zero		0
	.zero		64


//--------------------- .nv.constant0._Z49computeInternalForceContributionPerElement_MR_4QPPKdS0_PKiPfPKf --------------------------
	.section	.nv.constant0._Z49computeInternalForceContributionPerElement_MR_4QPPKdS0_PKiPfPKf,"a",@progbits
	.sectionflags	@""
	.align	4
.nv.constant0._Z49computeInternalForceContributionPerElement_MR_4QPPKdS0_PKiPfPKf:
	.zero		936


//--------------------- SYMBOLS --------------------------

	.type		.nv.reservedSmem.offset0,@object
	.size		.nv.reservedSmem.offset0,0x4
